//
// Generated by NVIDIA NVVM Compiler
//
// Compiler Build ID: CL-36424714
// Cuda compilation tools, release 13.0, V13.0.88
// Based on NVVM 20.0.0
//

.version 9.0
.target sm_100
.address_size 64

	// .globl	_Z11vecMultiplyPfS_S_S_i

.visible .entry _Z11vecMultiplyPfS_S_S_i(
	.param .u64 .ptr .align 1 _Z11vecMultiplyPfS_S_S_i_param_0,
	.param .u64 .ptr .align 1 _Z11vecMultiplyPfS_S_S_i_param_1,
	.param .u64 .ptr .align 1 _Z11vecMultiplyPfS_S_S_i_param_2,
	.param .u64 .ptr .align 1 _Z11vecMultiplyPfS_S_S_i_param_3,
	.param .u32 _Z11vecMultiplyPfS_S_S_i_param_4
)
{
	.reg .pred 	%p<2>;
	.reg .b32 	%r<6>;
	.reg .b32 	%f<5>;
	.reg .b64 	%rd<14>;

	ld.param.u64 	%rd1, [_Z11vecMultiplyPfS_S_S_i_param_0];
	ld.param.u64 	%rd2, [_Z11vecMultiplyPfS_S_S_i_param_1];
	ld.param.u64 	%rd3, [_Z11vecMultiplyPfS_S_S_i_param_2];
	ld.param.u64 	%rd4, [_Z11vecMultiplyPfS_S_S_i_param_3];
	ld.param.u32 	%r3, [_Z11vecMultiplyPfS_S_S_i_param_4];
	mov.u32 	%r1, %tid.x;
	mov.u32 	%r4, %ntid.x;
	mov.u32 	%r5, %ctaid.x;
	mad.lo.s32 	%r2, %r4, %r5, %r1;
	setp.ge.s32 	%p1, %r2, %r3;
	@%p1 bra 	$L__BB0_2;
	cvta.to.global.u64 	%rd5, %rd1;
	cvta.to.global.u64 	%rd6, %rd2;
	cvta.to.global.u64 	%rd7, %rd3;
	cvta.to.global.u64 	%rd8, %rd4;
	mul.wide.s32 	%rd9, %r2, 4;
	add.s64 	%rd10, %rd5, %rd9;
	ld.global.f32 	%f1, [%rd10];
	add.s64 	%rd11, %rd6, %rd9;
	ld.global.f32 	%f2, [%rd11];
	mul.f32 	%f3, %f1, %f2;
	add.s64 	%rd12, %rd7, %rd9;
	st.global.f32 	[%rd12], %f3;
	cvt.rn.f32.u32 	%f4, %r1;
	add.s64 	%rd13, %rd8, %rd9;
	st.global.f32 	[%rd13], %f4;
$L__BB0_2:
	ret;

}


// ===== COMPILED SASS (sm_100) =====

	.target	sm_100

	.elftype	@"ET_EXEC"


//--------------------- .note.nv.tkinfo           --------------------------
	.section	.note.nv.tkinfo,"",@"SHT_NOTE"
	.sectionflags	@"SHF_NOTE_NV_TKINFO"
	.tkinfo
        /*0018*/ 	.word	0x00000002
        /*0030*/ 	.string	""
        /*0030*/ 	.string	"ptxas"
        /*0030*/ 	.string	"Cuda compilation tools, release 13.0, V13.0.88"
        /*0030*/ 	.string	"Build cuda_13.0.r13.0/compiler.36424714_0"
        /*0030*/ 	.string	"-arch sm_100 -m 64 "



//--------------------- .note.nv.cuinfo           --------------------------
	.section	.note.nv.cuinfo,"",@"SHT_NOTE"
	.sectionflags	@"SHF_NOTE_NV_CUINFO"
        /*0018*/ 	.short	0x0002
        /*001a*/ 	.short	0x0064
        /*001c*/ 	.short	0x0082
	.zero		2


//--------------------- .nv.info                  --------------------------
	.section	.nv.info,"",@"SHT_CUDA_INFO"
	.align	4


	//----- nvinfo : EIATTR_REGCOUNT
	.align		4
        /*0000*/ 	.byte	0x04, 0x2f
        /*0002*/ 	.short	(.L_1 - .L_0)
	.align		4
.L_0:
        /*0004*/ 	.word	index@(_Z11vecMultiplyPfS_S_S_i)
        /*0008*/ 	.word	0x00000010


	//----- nvinfo : EIATTR_FRAME_SIZE
	.align		4
.L_1:
        /*000c*/ 	.byte	0x04, 0x11
        /*000e*/ 	.short	(.L_3 - .L_2)
	.align		4
.L_2:
        /*0010*/ 	.word	index@(_Z11vecMultiplyPfS_S_S_i)
        /*0014*/ 	.word	0x00000000


	//----- nvinfo : EIATTR_MIN_STACK_SIZE
	.align		4
.L_3:
        /*0018*/ 	.byte	0x04, 0x12
        /*001a*/ 	.short	(.L_5 - .L_4)
	.align		4
.L_4:
        /*001c*/ 	.word	index@(_Z11vecMultiplyPfS_S_S_i)
        /*0020*/ 	.word	0x00000000
.L_5:


//--------------------- .nv.compat                --------------------------
	.section	.nv.compat,"",@"SHT_CUDA_COMPAT_INFO"
	.align	4
        /*0000*/ 	.byte	0x02, 0x09, 0x00, 0x00, 0x02, 0x02, 0x01, 0x00, 0x02, 0x05, 0x05, 0x00, 0x03, 0x07, 0x01, 0x01
        /*0010*/ 	.byte	0x02, 0x03, 0x00, 0x00, 0x02, 0x06, 0x01, 0x00, 0x04, 0x0b, 0x08, 0x00, 0x09, 0x00, 0x00, 0x00
        /*0020*/ 	.byte	0x00, 0x00, 0x00, 0x00


//--------------------- .nv.info._Z11vecMultiplyPfS_S_S_i --------------------------
	.section	.nv.info._Z11vecMultiplyPfS_S_S_i,"",@"SHT_CUDA_INFO"
	.sectionflags	@""
	.align	4


	//----- nvinfo : EIATTR_CUDA_API_VERSION
	.align		4
        /*0000*/ 	.byte	0x04, 0x37
        /*0002*/ 	.short	(.L_7 - .L_6)
.L_6:
        /*0004*/ 	.word	0x00000082


	//----- nvinfo : EIATTR_KPARAM_INFO
	.align		4
.L_7:
        /*0008*/ 	.byte	0x04, 0x17
        /*000a*/ 	.short	(.L_9 - .L_8)
.L_8:
        /*000c*/ 	.word	0x00000000
        /*0010*/ 	.short	0x0004
        /*0012*/ 	.short	0x0020
        /*0014*/ 	.byte	0x00, 0xf0, 0x11, 0x00


	//----- nvinfo : EIATTR_KPARAM_INFO
	.align		4
.L_9:
        /*0018*/ 	.byte	0x04, 0x17
        /*001a*/ 	.short	(.L_11 - .L_10)
.L_10:
        /*001c*/ 	.word	0x00000000
        /*0020*/ 	.short	0x0003
        /*0022*/ 	.short	0x0018
        /*0024*/ 	.byte	0x00, 0xf5, 0x21, 0x00


	//----- nvinfo : EIATTR_KPARAM_INFO
	.align		4
.L_11:
        /*0028*/ 	.byte	0x04, 0x17
        /*002a*/ 	.short	(.L_13 - .L_12)
.L_12:
        /*002c*/ 	.word	0x00000000
        /*0030*/ 	.short	0x0002
        /*0032*/ 	.short	0x0010
        /*0034*/ 	.byte	0x00, 0xf5, 0x21, 0x00


	//----- nvinfo : EIATTR_KPARAM_INFO
	.align		4
.L_13:
        /*0038*/ 	.byte	0x04, 0x17
        /*003a*/ 	.short	(.L_15 - .L_14)
.L_14:
        /*003c*/ 	.word	0x00000000
        /*0040*/ 	.short	0x0001
        /*0042*/ 	.short	0x0008
        /*0044*/ 	.byte	0x00, 0xf5, 0x21, 0x00


	//----- nvinfo : EIATTR_KPARAM_INFO
	.align		4
.L_15:
        /*0048*/ 	.byte	0x04, 0x17
        /*004a*/ 	.short	(.L_17 - .L_16)
.L_16:
        /*004c*/ 	.word	0x00000000
        /*0050*/ 	.short	0x0000
        /*0052*/ 	.short	0x0000
        /*0054*/ 	.byte	0x00, 0xf5, 0x21, 0x00


	//----- nvinfo : EIATTR_SPARSE_MMA_MASK
	.align		4
.L_17:
        /*0058*/ 	.byte	0x03, 0x50
        /*005a*/ 	.short	0x0000


	//----- nvinfo : EIATTR_MAXREG_COUNT
	.align		4
        /*005c*/ 	.byte	0x03, 0x1b
        /*005e*/ 	.short	0x00ff


	//----- nvinfo : EIATTR_MERCURY_ISA_VERSION
	.align		4
        /*0060*/ 	.byte	0x03, 0x5f
        /*0062*/ 	.short	0x0101


	//----- nvinfo : EIATTR_VRC_CTA_INIT_COUNT
	.align		4
        /*0064*/ 	.byte	0x02, 0x4a
	.zero		1
	.zero		1


	//----- nvinfo : EIATTR_EXIT_INSTR_OFFSETS
	.align		4
        /*0068*/ 	.byte	0x04, 0x1c
        /*006a*/ 	.short	(.L_19 - .L_18)


	//   ....[0]....
.L_18:
        /*006c*/ 	.word	0x00000070


	//   ....[1]....
        /*0070*/ 	.word	0x00000170


	//----- nvinfo : EIATTR_CBANK_PARAM_SIZE
	.align		4
.L_19:
        /*0074*/ 	.byte	0x03, 0x19
        /*0076*/ 	.short	0x0024


	//----- nvinfo : EIATTR_PARAM_CBANK
	.align		4
        /*0078*/ 	.byte	0x04, 0x0a
        /*007a*/ 	.short	(.L_21 - .L_20)
	.align		4
.L_20:
        /*007c*/ 	.word	index@(.nv.constant0._Z11vecMultiplyPfS_S_S_i)
        /*0080*/ 	.short	0x0380
        /*0082*/ 	.short	0x0024


	//----- nvinfo : EIATTR_SW_WAR
	.align		4
.L_21:
        /*0084*/ 	.byte	0x04, 0x36
        /*0086*/ 	.short	(.L_23 - .L_22)
.L_22:
        /*0088*/ 	.word	0x00000008
.L_23:


//--------------------- .nv.callgraph             --------------------------
	.section	.nv.callgraph,"",@"SHT_CUDA_CALLGRAPH"
	.align	4
	.sectionentsize	8
	.align		4
        /*0000*/ 	.word	0x00000000
	.align		4
        /*0004*/ 	.word	0xffffffff
	.align		4
        /*0008*/ 	.word	0x00000000
	.align		4
        /*000c*/ 	.word	0xfffffffe
	.align		4
        /*0010*/ 	.word	0x00000000
	.align		4
        /*0014*/ 	.word	0xfffffffd
	.align		4
        /*0018*/ 	.word	0x00000000
	.align		4
        /*001c*/ 	.word	0xfffffffc


//--------------------- .text._Z11vecMultiplyPfS_S_S_i --------------------------
	.section	.text._Z11vecMultiplyPfS_S_S_i,"ax",@progbits
	.align	128
        .global         _Z11vecMultiplyPfS_S_S_i
        .type           _Z11vecMultiplyPfS_S_S_i,@function
        .size           _Z11vecMultiplyPfS_S_S_i,(.L_x_1 - _Z11vecMultiplyPfS_S_S_i)
        .other          _Z11vecMultiplyPfS_S_S_i,@"STO_CUDA_ENTRY STV_DEFAULT"
_Z11vecMultiplyPfS_S_S_i:
.text._Z11vecMultiplyPfS_S_S_i:
[----:B------:R-:W-:Y:S01]  /*0000*/  LDC R1, c[0x0][0x37c] ;  /* 0x0000df00ff017b82 */ /* 0x000fe20000000800 */
[----:B------:R-:W0:Y:S01]  /*0010*/  S2R R13, SR_TID.X ;  /* 0x00000000000d7919 */ /* 0x000e220000002100 */
[----:B------:R-:W0:Y:S01]  /*0020*/  LDCU UR4, c[0x0][0x360] ;  /* 0x00006c00ff0477ac */ /* 0x000e220008000800 */
[----:B------:R-:W0:Y:S01]  /*0030*/  S2R R0, SR_CTAID.X ;  /* 0x0000000000007919 */ /* 0x000e220000002500 */
[----:B------:R-:W1:Y:S01]  /*0040*/  LDCU UR5, c[0x0][0x3a0] ;  /* 0x00007400ff0577ac */ /* 0x000e620008000800 */
[----:B0-----:R-:W-:-:S05]  /*0050*/  IMAD R11, R0, UR4, R13 ;  /* 0x00000004000b7c24 */ /* 0x001fca000f8e020d */
[----:B-1----:R-:W-:-:S13]  /*0060*/  ISETP.GE.AND P0, PT, R11, UR5, PT ;  /* 0x000000050b007c0c */ /* 0x002fda000bf06270 */
[----:B------:R-:W-:Y:S05]  /*0070*/  @P0 EXIT ;  /* 0x000000000000094d */ /* 0x000fea0003800000 */
[----:B------:R-:W0:Y:S01]  /*0080*/  LDC.64 R2, c[0x0][0x380] ;  /* 0x0000e000ff027b82 */ /* 0x000e220000000a00 */
[----:B------:R-:W1:Y:S07]  /*0090*/  LDCU.64 UR4, c[0x0][0x358] ;  /* 0x00006b00ff0477ac */ /* 0x000e6e0008000a00 */
[----:B------:R-:W2:Y:S08]  /*00a0*/  LDC.64 R4, c[0x0][0x388] ;  /* 0x0000e200ff047b82 */ /* 0x000eb00000000a00 */
[----:B------:R-:W3:Y:S01]  /*00b0*/  LDC.64 R6, c[0x0][0x390] ;  /* 0x0000e400ff067b82 */ /* 0x000ee20000000a00 */
[----:B0-----:R-:W-:-:S07]  /*00c0*/  IMAD.WIDE R2, R11, 0x4, R2 ;  /* 0x000000040b027825 */ /* 0x001fce00078e0202 */
[----:B------:R-:W0:Y:S01]  /*00d0*/  LDC.64 R8, c[0x0][0x398] ;  /* 0x0000e600ff087b82 */ /* 0x000e220000000a00 */
[----:B-1----:R-:W4:Y:S01]  /*00e0*/  LDG.E R2, desc[UR4][R2.64] ;  /* 0x0000000402027981 */ /* 0x002f22000c1e1900 */
[----:B--2---:R-:W-:-:S06]  /*00f0*/  IMAD.WIDE R4, R11, 0x4, R4 ;  /* 0x000000040b047825 */ /* 0x004fcc00078e0204 */
[----:B------:R-:W4:Y:S01]  /*0100*/  LDG.E R5, desc[UR4][R4.64] ;  /* 0x0000000404057981 */ /* 0x000f22000c1e1900 */
[----:B---3--:R-:W-:Y:S01]  /*0110*/  IMAD.WIDE R6, R11, 0x4, R6 ;  /* 0x000000040b067825 */ /* 0x008fe200078e0206 */
[----:B------:R-:W-:-:S03]  /*0120*/  I2FP.F32.U32 R13, R13 ;  /* 0x0000000d000d7245 */ /* 0x000fc60000201000 */
[----:B0-----:R-:W-:-:S04]  /*0130*/  IMAD.WIDE R8, R11, 0x4, R8 ;  /* 0x000000040b087825 */ /* 0x001fc800078e0208 */
[----:B----4-:R-:W-:-:S05]  /*0140*/  FMUL R11, R2, R5 ;  /* 0x00000005020b7220 */ /* 0x010fca0000400000 */
[----:B------:R-:W-:Y:S04]  /*0150*/  STG.E desc[UR4][R6.64], R11 ;  /* 0x0000000b06007986 */ /* 0x000fe8000c101904 */
[----:B------:R-:W-:Y:S01]  /*0160*/  STG.E desc[UR4][R8.64], R13 ;  /* 0x0000000d08007986 */ /* 0x000fe2000c101904 */
[----:B------:R-:W-:Y:S05]  /*0170*/  EXIT ;  /* 0x000000000000794d */ /* 0x000fea0003800000 */
.L_x_0:
[----:B------:R-:W-:-:S00]  /*0180*/  BRA `(.L_x_0) ;  /* 0xfffffffc00fc7947 */ /* 0x000fc0000383ffff */
[----:B------:R-:W-:-:S00]  /*0190*/  NOP ;  /* 0x0000000000007918 */ /* 0x000fc00000000000 */
        /* <DEDUP_REMOVED lines=14> */
.L_x_1:


//--------------------- .nv.shared.reserved.0     --------------------------
	.section	.nv.shared.reserved.0,"aw",@nobits
	.weak		__nv_reservedSMEM_offset_0_alias
	.size		__nv_reservedSMEM_offset_0_alias, 0, 64
	.other		__nv_reservedSMEM_offset_0_alias,@"STO_CUDA_RESERVED_SHARED STV_DEFAULT"
__nv_reservedSMEM_offset_0_alias:
	.zero		0
	.zero		64


//--------------------- .nv.constant0._Z11vecMultiplyPfS_S_S_i --------------------------
	.section	.nv.constant0._Z11vecMultiplyPfS_S_S_i,"a",@progbits
	.sectionflags	@""
	.align	4
.nv.constant0._Z11vecMultiplyPfS_S_S_i:
	.zero		932


//--------------------- SYMBOLS --------------------------

	.type		.nv.reservedSmem.offset0,@object
	.size		.nv.reservedSmem.offset0,0x4
